//
// Generated by NVIDIA NVVM Compiler
//
// Compiler Build ID: CL-36424714
// Cuda compilation tools, release 13.0, V13.0.88
// Based on NVVM 20.0.0
//

.version 9.0
.target sm_100
.address_size 64

	// .globl	_Z10GenerateRSPcS_i

.visible .entry _Z10GenerateRSPcS_i(
	.param .u64 .ptr .align 1 _Z10GenerateRSPcS_i_param_0,
	.param .u64 .ptr .align 1 _Z10GenerateRSPcS_i_param_1,
	.param .u32 _Z10GenerateRSPcS_i_param_2
)
{
	.reg .pred 	%p<10>;
	.reg .b16 	%rs<19>;
	.reg .b32 	%r<28>;
	.reg .b64 	%rd<30>;

	ld.param.u64 	%rd9, [_Z10GenerateRSPcS_i_param_0];
	ld.param.u64 	%rd10, [_Z10GenerateRSPcS_i_param_1];
	ld.param.u32 	%r17, [_Z10GenerateRSPcS_i_param_2];
	cvta.to.global.u64 	%rd1, %rd10;
	setp.lt.s32 	%p1, %r17, 1;
	@%p1 bra 	$L__BB0_13;
	mov.u32 	%r19, %tid.x;
	cvta.to.global.u64 	%rd11, %rd9;
	cvt.u64.u32 	%rd12, %r19;
	add.s64 	%rd2, %rd11, %rd12;
	mul.lo.s32 	%r1, %r17, %r19;
	and.b32  	%r2, %r17, 15;
	setp.lt.u32 	%p2, %r17, 16;
	mov.b32 	%r25, 0;
	@%p2 bra 	$L__BB0_4;
	and.b32  	%r25, %r17, 2147483632;
	ld.global.u8 	%rs18, [%rd2];
	neg.s32 	%r23, %r25;
	cvt.u64.u32 	%rd13, %r1;
	add.s64 	%rd14, %rd13, %rd1;
	add.s64 	%rd28, %rd14, 7;
$L__BB0_3:
	.pragma "nounroll";
	st.global.u8 	[%rd28+-7], %rs18;
	ld.global.u8 	%rs5, [%rd2];
	st.global.u8 	[%rd28+-6], %rs5;
	st.global.u8 	[%rd28+-5], %rs5;
	ld.global.u8 	%rs6, [%rd2];
	st.global.u8 	[%rd28+-4], %rs6;
	st.global.u8 	[%rd28+-3], %rs6;
	ld.global.u8 	%rs7, [%rd2];
	st.global.u8 	[%rd28+-2], %rs7;
	st.global.u8 	[%rd28+-1], %rs7;
	ld.global.u8 	%rs8, [%rd2];
	st.global.u8 	[%rd28], %rs8;
	st.global.u8 	[%rd28+1], %rs8;
	ld.global.u8 	%rs9, [%rd2];
	st.global.u8 	[%rd28+2], %rs9;
	st.global.u8 	[%rd28+3], %rs9;
	ld.global.u8 	%rs10, [%rd2];
	st.global.u8 	[%rd28+4], %rs10;
	st.global.u8 	[%rd28+5], %rs10;
	ld.global.u8 	%rs11, [%rd2];
	st.global.u8 	[%rd28+6], %rs11;
	st.global.u8 	[%rd28+7], %rs11;
	ld.global.u8 	%rs18, [%rd2];
	st.global.u8 	[%rd28+8], %rs18;
	add.s32 	%r23, %r23, 16;
	add.s64 	%rd28, %rd28, 16;
	setp.ne.s32 	%p3, %r23, 0;
	@%p3 bra 	$L__BB0_3;
$L__BB0_4:
	setp.eq.s32 	%p4, %r2, 0;
	@%p4 bra 	$L__BB0_13;
	and.b32  	%r8, %r17, 7;
	setp.lt.u32 	%p5, %r2, 8;
	@%p5 bra 	$L__BB0_7;
	ld.global.u8 	%rs12, [%rd2];
	add.s32 	%r20, %r25, %r1;
	cvt.u64.u32 	%rd15, %r20;
	add.s64 	%rd16, %rd1, %rd15;
	st.global.u8 	[%rd16], %rs12;
	cvt.u64.u32 	%rd17, %r1;
	cvt.u64.u32 	%rd18, %r25;
	add.s64 	%rd19, %rd18, %rd17;
	add.s64 	%rd20, %rd1, %rd19;
	st.global.u8 	[%rd20+1], %rs12;
	ld.global.u8 	%rs13, [%rd2];
	st.global.u8 	[%rd20+2], %rs13;
	st.global.u8 	[%rd20+3], %rs13;
	ld.global.u8 	%rs14, [%rd2];
	st.global.u8 	[%rd20+4], %rs14;
	st.global.u8 	[%rd20+5], %rs14;
	ld.global.u8 	%rs15, [%rd2];
	st.global.u8 	[%rd20+6], %rs15;
	st.global.u8 	[%rd20+7], %rs15;
	add.s32 	%r25, %r25, 8;
$L__BB0_7:
	setp.eq.s32 	%p6, %r8, 0;
	@%p6 bra 	$L__BB0_13;
	and.b32  	%r11, %r17, 3;
	setp.lt.u32 	%p7, %r8, 4;
	@%p7 bra 	$L__BB0_10;
	ld.global.u8 	%rs16, [%rd2];
	add.s32 	%r21, %r25, %r1;
	cvt.u64.u32 	%rd21, %r21;
	add.s64 	%rd22, %rd1, %rd21;
	st.global.u8 	[%rd22], %rs16;
	cvt.u64.u32 	%rd23, %r1;
	cvt.u64.u32 	%rd24, %r25;
	add.s64 	%rd25, %rd24, %rd23;
	add.s64 	%rd26, %rd1, %rd25;
	st.global.u8 	[%rd26+1], %rs16;
	ld.global.u8 	%rs17, [%rd2];
	st.global.u8 	[%rd26+2], %rs17;
	st.global.u8 	[%rd26+3], %rs17;
	add.s32 	%r25, %r25, 4;
$L__BB0_10:
	setp.eq.s32 	%p8, %r11, 0;
	@%p8 bra 	$L__BB0_13;
	ld.global.u8 	%rs4, [%rd2];
	add.s32 	%r22, %r25, %r1;
	cvt.u64.u32 	%rd27, %r22;
	add.s64 	%rd29, %rd1, %rd27;
	neg.s32 	%r27, %r11;
$L__BB0_12:
	.pragma "nounroll";
	st.global.u8 	[%rd29], %rs4;
	add.s64 	%rd29, %rd29, 1;
	add.s32 	%r27, %r27, 1;
	setp.ne.s32 	%p9, %r27, 0;
	@%p9 bra 	$L__BB0_12;
$L__BB0_13:
	ret;

}


// ===== COMPILED SASS (sm_100) =====

	.target	sm_100

	.elftype	@"ET_EXEC"


//--------------------- .note.nv.tkinfo           --------------------------
	.section	.note.nv.tkinfo,"",@"SHT_NOTE"
	.sectionflags	@"SHF_NOTE_NV_TKINFO"
	.tkinfo
        /*0018*/ 	.word	0x00000002
        /*0030*/ 	.string	""
        /*0030*/ 	.string	"ptxas"
        /*0030*/ 	.string	"Cuda compilation tools, release 13.0, V13.0.88"
        /*0030*/ 	.string	"Build cuda_13.0.r13.0/compiler.36424714_0"
        /*0030*/ 	.string	"-arch sm_100 -m 64 "



//--------------------- .note.nv.cuinfo           --------------------------
	.section	.note.nv.cuinfo,"",@"SHT_NOTE"
	.sectionflags	@"SHF_NOTE_NV_CUINFO"
        /*0018*/ 	.short	0x0002
        /*001a*/ 	.short	0x0064
        /*001c*/ 	.short	0x0082
	.zero		2


//--------------------- .nv.info                  --------------------------
	.section	.nv.info,"",@"SHT_CUDA_INFO"
	.align	4


	//----- nvinfo : EIATTR_REGCOUNT
	.align		4
        /*0000*/ 	.byte	0x04, 0x2f
        /*0002*/ 	.short	(.L_1 - .L_0)
	.align		4
.L_0:
        /*0004*/ 	.word	index@(_Z10GenerateRSPcS_i)
        /*0008*/ 	.word	0x00000016


	//----- nvinfo : EIATTR_FRAME_SIZE
	.align		4
.L_1:
        /*000c*/ 	.byte	0x04, 0x11
        /*000e*/ 	.short	(.L_3 - .L_2)
	.align		4
.L_2:
        /*0010*/ 	.word	index@(_Z10GenerateRSPcS_i)
        /*0014*/ 	.word	0x00000000


	//----- nvinfo : EIATTR_MIN_STACK_SIZE
	.align		4
.L_3:
        /*0018*/ 	.byte	0x04, 0x12
        /*001a*/ 	.short	(.L_5 - .L_4)
	.align		4
.L_4:
        /*001c*/ 	.word	index@(_Z10GenerateRSPcS_i)
        /*0020*/ 	.word	0x00000000
.L_5:


//--------------------- .nv.compat                --------------------------
	.section	.nv.compat,"",@"SHT_CUDA_COMPAT_INFO"
	.align	4
        /*0000*/ 	.byte	0x02, 0x09, 0x00, 0x00, 0x02, 0x02, 0x01, 0x00, 0x02, 0x05, 0x05, 0x00, 0x03, 0x07, 0x01, 0x01
        /*0010*/ 	.byte	0x02, 0x03, 0x00, 0x00, 0x02, 0x06, 0x01, 0x00, 0x04, 0x0b, 0x08, 0x00, 0x09, 0x00, 0x00, 0x00
        /*0020*/ 	.byte	0x00, 0x00, 0x00, 0x00


//--------------------- .nv.info._Z10GenerateRSPcS_i --------------------------
	.section	.nv.info._Z10GenerateRSPcS_i,"",@"SHT_CUDA_INFO"
	.sectionflags	@""
	.align	4


	//----- nvinfo : EIATTR_CUDA_API_VERSION
	.align		4
        /*0000*/ 	.byte	0x04, 0x37
        /*0002*/ 	.short	(.L_7 - .L_6)
.L_6:
        /*0004*/ 	.word	0x00000082


	//----- nvinfo : EIATTR_KPARAM_INFO
	.align		4
.L_7:
        /*0008*/ 	.byte	0x04, 0x17
        /*000a*/ 	.short	(.L_9 - .L_8)
.L_8:
        /*000c*/ 	.word	0x00000000
        /*0010*/ 	.short	0x0002
        /*0012*/ 	.short	0x0010
        /*0014*/ 	.byte	0x00, 0xf0, 0x11, 0x00


	//----- nvinfo : EIATTR_KPARAM_INFO
	.align		4
.L_9:
        /*0018*/ 	.byte	0x04, 0x17
        /*001a*/ 	.short	(.L_11 - .L_10)
.L_10:
        /*001c*/ 	.word	0x00000000
        /*0020*/ 	.short	0x0001
        /*0022*/ 	.short	0x0008
        /*0024*/ 	.byte	0x00, 0xf5, 0x21, 0x00


	//----- nvinfo : EIATTR_KPARAM_INFO
	.align		4
.L_11:
        /*0028*/ 	.byte	0x04, 0x17
        /*002a*/ 	.short	(.L_13 - .L_12)
.L_12:
        /*002c*/ 	.word	0x00000000
        /*0030*/ 	.short	0x0000
        /*0032*/ 	.short	0x0000
        /*0034*/ 	.byte	0x00, 0xf5, 0x21, 0x00


	//----- nvinfo : EIATTR_SPARSE_MMA_MASK
	.align		4
.L_13:
        /*0038*/ 	.byte	0x03, 0x50
        /*003a*/ 	.short	0x0000


	//----- nvinfo : EIATTR_MAXREG_COUNT
	.align		4
        /*003c*/ 	.byte	0x03, 0x1b
        /*003e*/ 	.short	0x00ff


	//----- nvinfo : EIATTR_MERCURY_ISA_VERSION
	.align		4
        /*0040*/ 	.byte	0x03, 0x5f
        /*0042*/ 	.short	0x0101


	//----- nvinfo : EIATTR_VRC_CTA_INIT_COUNT
	.align		4
        /*0044*/ 	.byte	0x02, 0x4a
	.zero		1
	.zero		1


	//----- nvinfo : EIATTR_EXIT_INSTR_OFFSETS
	.align		4
        /*0048*/ 	.byte	0x04, 0x1c
        /*004a*/ 	.short	(.L_15 - .L_14)


	//   ....[0]....
.L_14:
        /*004c*/ 	.word	0x00000030


	//   ....[1]....
        /*0050*/ 	.word	0x00000350


	//   ....[2]....
        /*0054*/ 	.word	0x000004d0


	//   ....[3]....
        /*0058*/ 	.word	0x000005f0


	//   ....[4]....
        /*005c*/ 	.word	0x000006e0


	//----- nvinfo : EIATTR_CBANK_PARAM_SIZE
	.align		4
.L_15:
        /*0060*/ 	.byte	0x03, 0x19
        /*0062*/ 	.short	0x0014


	//----- nvinfo : EIATTR_PARAM_CBANK
	.align		4
        /*0064*/ 	.byte	0x04, 0x0a
        /*0066*/ 	.short	(.L_17 - .L_16)
	.align		4
.L_16:
        /*0068*/ 	.word	index@(.nv.constant0._Z10GenerateRSPcS_i)
        /*006c*/ 	.short	0x0380
        /*006e*/ 	.short	0x0014


	//----- nvinfo : EIATTR_SW_WAR
	.align		4
.L_17:
        /*0070*/ 	.byte	0x04, 0x36
        /*0072*/ 	.short	(.L_19 - .L_18)
.L_18:
        /*0074*/ 	.word	0x00000008
.L_19:


//--------------------- .nv.callgraph             --------------------------
	.section	.nv.callgraph,"",@"SHT_CUDA_CALLGRAPH"
	.align	4
	.sectionentsize	8
	.align		4
        /*0000*/ 	.word	0x00000000
	.align		4
        /*0004*/ 	.word	0xffffffff
	.align		4
        /*0008*/ 	.word	0x00000000
	.align		4
        /*000c*/ 	.word	0xfffffffe
	.align		4
        /*0010*/ 	.word	0x00000000
	.align		4
        /*0014*/ 	.word	0xfffffffd
	.align		4
        /*0018*/ 	.word	0x00000000
	.align		4
        /*001c*/ 	.word	0xfffffffc


//--------------------- .text._Z10GenerateRSPcS_i --------------------------
	.section	.text._Z10GenerateRSPcS_i,"ax",@progbits
	.align	128
        .global         _Z10GenerateRSPcS_i
        .type           _Z10GenerateRSPcS_i,@function
        .size           _Z10GenerateRSPcS_i,(.L_x_6 - _Z10GenerateRSPcS_i)
        .other          _Z10GenerateRSPcS_i,@"STO_CUDA_ENTRY STV_DEFAULT"
_Z10GenerateRSPcS_i:
.text._Z10GenerateRSPcS_i:
[----:B------:R-:W-:Y:S08]  /*0000*/  LDC R1, c[0x0][0x37c] ;  /* 0x0000df00ff017b82 */ /* 0x000ff00000000800 */
[----:B------:R-:W0:Y:S02]  /*0010*/  LDC R4, c[0x0][0x390] ;  /* 0x0000e400ff047b82 */ /* 0x000e240000000800 */
[----:B0-----:R-:W-:-:S13]  /*0020*/  ISETP.GE.AND P0, PT, R4, 0x1, PT ;  /* 0x000000010400780c */ /* 0x001fda0003f06270 */
[----:B------:R-:W-:Y:S05]  /*0030*/  @!P0 EXIT ;  /* 0x000000000000894d */ /* 0x000fea0003800000 */
[----:B------:R-:W0:Y:S01]  /*0040*/  S2R R7, SR_TID.X ;  /* 0x0000000000077919 */ /* 0x000e220000002100 */
[----:B------:R-:W0:Y:S01]  /*0050*/  LDCU.64 UR4, c[0x0][0x380] ;  /* 0x00007000ff0477ac */ /* 0x000e220008000a00 */
[C---:B------:R-:W-:Y:S01]  /*0060*/  ISETP.GE.U32.AND P1, PT, R4.reuse, 0x10, PT ;  /* 0x000000100400780c */ /* 0x040fe20003f26070 */
[----:B------:R-:W-:Y:S01]  /*0070*/  IMAD.MOV.U32 R5, RZ, RZ, RZ ;  /* 0x000000ffff057224 */ /* 0x000fe200078e00ff */
[----:B------:R-:W-:-:S04]  /*0080*/  LOP3.LUT R12, R4, 0xf, RZ, 0xc0, !PT ;  /* 0x0000000f040c7812 */ /* 0x000fc800078ec0ff */
[----:B------:R-:W-:Y:S02]  /*0090*/  ISETP.NE.AND P0, PT, R12, RZ, PT ;  /* 0x000000ff0c00720c */ /* 0x000fe40003f05270 */
[C---:B0-----:R-:W-:Y:S01]  /*00a0*/  IADD3 R2, P2, PT, R7.reuse, UR4, RZ ;  /* 0x0000000407027c10 */ /* 0x041fe2000ff5e0ff */
[----:B------:R-:W-:-:S04]  /*00b0*/  IMAD R0, R7, R4, RZ ;  /* 0x0000000407007224 */ /* 0x000fc800078e02ff */
[----:B------:R-:W-:Y:S01]  /*00c0*/  IMAD.X R3, RZ, RZ, UR5, P2 ;  /* 0x00000005ff037e24 */ /* 0x000fe200090e06ff */
[----:B------:R-:W0:Y:S01]  /*00d0*/  LDCU.64 UR4, c[0x0][0x358] ;  /* 0x00006b00ff0477ac */ /* 0x000e220008000a00 */
[----:B------:R-:W-:Y:S06]  /*00e0*/  @!P1 BRA `(.L_x_0) ;  /* 0x0000000000989947 */ /* 0x000fec0003800000 */
[----:B0-----:R0:W5:Y:S01]  /*00f0*/  LDG.E.U8 R9, desc[UR4][R2.64] ;  /* 0x0000000402097981 */ /* 0x001162000c1e1100 */
[----:B------:R-:W1:Y:S01]  /*0100*/  LDCU.64 UR6, c[0x0][0x388] ;  /* 0x00007100ff0677ac */ /* 0x000e620008000a00 */
[----:B------:R-:W-:-:S05]  /*0110*/  LOP3.LUT R5, R4, 0x7ffffff0, RZ, 0xc0, !PT ;  /* 0x7ffffff004057812 */ /* 0x000fca00078ec0ff */
[----:B------:R-:W-:Y:S01]  /*0120*/  IMAD.MOV R8, RZ, RZ, -R5 ;  /* 0x000000ffff087224 */ /* 0x000fe200078e0a05 */
[----:B-1----:R-:W-:-:S04]  /*0130*/  IADD3 R10, P1, PT, R0, UR6, RZ ;  /* 0x00000006000a7c10 */ /* 0x002fc8000ff3e0ff */
[----:B------:R-:W-:-:S04]  /*0140*/  IADD3 R10, P2, PT, R10, 0x7, RZ ;  /* 0x000000070a0a7810 */ /* 0x000fc80007f5e0ff */
[----:B0-----:R-:W-:-:S09]  /*0150*/  IADD3.X R15, PT, PT, RZ, UR7, RZ, P2, P1 ;  /* 0x00000007ff0f7c10 */ /* 0x001fd200097e24ff */
.L_x_1:
[----:B---3--:R-:W-:Y:S02]  /*0160*/  IMAD.MOV.U32 R6, RZ, RZ, R10 ;  /* 0x000000ffff067224 */ /* 0x008fe400078e000a */
[----:B------:R-:W-:-:S05]  /*0170*/  IMAD.MOV.U32 R7, RZ, RZ, R15 ;  /* 0x000000ffff077224 */ /* 0x000fca00078e000f */
[----:B-----5:R-:W-:Y:S04]  /*0180*/  STG.E.U8 desc[UR4][R6.64+-0x7], R9 ;  /* 0xfffff90906007986 */ /* 0x020fe8000c101104 */
[----:B------:R-:W2:Y:S04]  /*0190*/  LDG.E.U8 R11, desc[UR4][R2.64] ;  /* 0x00000004020b7981 */ /* 0x000ea8000c1e1100 */
[----:B--2---:R-:W-:Y:S04]  /*01a0*/  STG.E.U8 desc[UR4][R6.64+-0x6], R11 ;  /* 0xfffffa0b06007986 */ /* 0x004fe8000c101104 */
[----:B------:R0:W-:Y:S04]  /*01b0*/  STG.E.U8 desc[UR4][R6.64+-0x5], R11 ;  /* 0xfffffb0b06007986 */ /* 0x0001e8000c101104 */
[----:B------:R-:W2:Y:S04]  /*01c0*/  LDG.E.U8 R13, desc[UR4][R2.64] ;  /* 0x00000004020d7981 */ /* 0x000ea8000c1e1100 */
[----:B--2---:R-:W-:Y:S04]  /*01d0*/  STG.E.U8 desc[UR4][R6.64+-0x4], R13 ;  /* 0xfffffc0d06007986 */ /* 0x004fe8000c101104 */
[----:B------:R1:W-:Y:S04]  /*01e0*/  STG.E.U8 desc[UR4][R6.64+-0x3], R13 ;  /* 0xfffffd0d06007986 */ /* 0x0003e8000c101104 */
[----:B------:R-:W2:Y:S04]  /*01f0*/  LDG.E.U8 R15, desc[UR4][R2.64] ;  /* 0x00000004020f7981 */ /* 0x000ea8000c1e1100 */
[----:B--2---:R-:W-:Y:S04]  /*0200*/  STG.E.U8 desc[UR4][R6.64+-0x2], R15 ;  /* 0xfffffe0f06007986 */ /* 0x004fe8000c101104 */
[----:B------:R2:W-:Y:S04]  /*0210*/  STG.E.U8 desc[UR4][R6.64+-0x1], R15 ;  /* 0xffffff0f06007986 */ /* 0x0005e8000c101104 */
[----:B------:R-:W3:Y:S04]  /*0220*/  LDG.E.U8 R17, desc[UR4][R2.64] ;  /* 0x0000000402117981 */ /* 0x000ee8000c1e1100 */
[----:B---3--:R3:W-:Y:S04]  /*0230*/  STG.E.U8 desc[UR4][R6.64], R17 ;  /* 0x0000001106007986 */ /* 0x0087e8000c101104 */
[----:B------:R3:W-:Y:S04]  /*0240*/  STG.E.U8 desc[UR4][R6.64+0x1], R17 ;  /* 0x0000011106007986 */ /* 0x0007e8000c101104 */
[----:B------:R-:W4:Y:S04]  /*0250*/  LDG.E.U8 R19, desc[UR4][R2.64] ;  /* 0x0000000402137981 */ /* 0x000f28000c1e1100 */
[----:B----4-:R3:W-:Y:S04]  /*0260*/  STG.E.U8 desc[UR4][R6.64+0x2], R19 ;  /* 0x0000021306007986 */ /* 0x0107e8000c101104 */
[----:B------:R3:W-:Y:S04]  /*0270*/  STG.E.U8 desc[UR4][R6.64+0x3], R19 ;  /* 0x0000031306007986 */ /* 0x0007e8000c101104 */
[----:B0-----:R-:W4:Y:S04]  /*0280*/  LDG.E.U8 R11, desc[UR4][R2.64] ;  /* 0x00000004020b7981 */ /* 0x001f28000c1e1100 */
[----:B----4-:R3:W-:Y:S04]  /*0290*/  STG.E.U8 desc[UR4][R6.64+0x4], R11 ;  /* 0x0000040b06007986 */ /* 0x0107e8000c101104 */
[----:B------:R3:W-:Y:S04]  /*02a0*/  STG.E.U8 desc[UR4][R6.64+0x5], R11 ;  /* 0x0000050b06007986 */ /* 0x0007e8000c101104 */
[----:B-1----:R-:W4:Y:S01]  /*02b0*/  LDG.E.U8 R13, desc[UR4][R2.64] ;  /* 0x00000004020d7981 */ /* 0x002f22000c1e1100 */
[----:B------:R-:W-:-:S05]  /*02c0*/  VIADD R8, R8, 0x10 ;  /* 0x0000001008087836 */ /* 0x000fca0000000000 */
[----:B------:R-:W-:Y:S01]  /*02d0*/  ISETP.NE.AND P1, PT, R8, RZ, PT ;  /* 0x000000ff0800720c */ /* 0x000fe20003f25270 */
[----:B----4-:R3:W-:Y:S04]  /*02e0*/  STG.E.U8 desc[UR4][R6.64+0x6], R13 ;  /* 0x0000060d06007986 */ /* 0x0107e8000c101104 */
[----:B------:R3:W-:Y:S04]  /*02f0*/  STG.E.U8 desc[UR4][R6.64+0x7], R13 ;  /* 0x0000070d06007986 */ /* 0x0007e8000c101104 */
[----:B------:R-:W4:Y:S01]  /*0300*/  LDG.E.U8 R9, desc[UR4][R2.64] ;  /* 0x0000000402097981 */ /* 0x000f22000c1e1100 */
[----:B------:R-:W-:-:S05]  /*0310*/  IADD3 R10, P2, PT, R6, 0x10, RZ ;  /* 0x00000010060a7810 */ /* 0x000fca0007f5e0ff */
[----:B--2---:R-:W-:Y:S01]  /*0320*/  IMAD.X R15, RZ, RZ, R7, P2 ;  /* 0x000000ffff0f7224 */ /* 0x004fe200010e0607 */
[----:B----4-:R3:W-:Y:S01]  /*0330*/  STG.E.U8 desc[UR4][R6.64+0x8], R9 ;  /* 0x0000080906007986 */ /* 0x0107e2000c101104 */
[----:B------:R-:W-:Y:S06]  /*0340*/  @P1 BRA `(.L_x_1) ;  /* 0xfffffffc00841947 */ /* 0x000fec000383ffff */
.L_x_0:
[----:B0-----:R-:W-:Y:S05]  /*0350*/  @!P0 EXIT ;  /* 0x000000000000894d */ /* 0x001fea0003800000 */
[----:B------:R-:W-:Y:S02]  /*0360*/  ISETP.GE.U32.AND P1, PT, R12, 0x8, PT ;  /* 0x000000080c00780c */ /* 0x000fe40003f26070 */
[----:B------:R-:W-:-:S04]  /*0370*/  LOP3.LUT R10, R4, 0x7, RZ, 0xc0, !PT ;  /* 0x00000007040a7812 */ /* 0x000fc800078ec0ff */
[----:B------:R-:W-:-:S07]  /*0380*/  ISETP.NE.AND P0, PT, R10, RZ, PT ;  /* 0x000000ff0a00720c */ /* 0x000fce0003f05270 */
[----:B------:R-:W-:Y:S06]  /*0390*/  @!P1 BRA `(.L_x_2) ;  /* 0x00000000004c9947 */ /* 0x000fec0003800000 */
[----:B---3--:R-:W2:Y:S01]  /*03a0*/  LDG.E.U8 R11, desc[UR4][R2.64] ;  /* 0x00000004020b7981 */ /* 0x008ea2000c1e1100 */
[----:B------:R-:W0:Y:S01]  /*03b0*/  LDCU.64 UR6, c[0x0][0x388] ;  /* 0x00007100ff0677ac */ /* 0x000e220008000a00 */
[----:B------:R-:W-:-:S05]  /*03c0*/  IMAD.IADD R8, R0, 0x1, R5 ;  /* 0x0000000100087824 */ /* 0x000fca00078e0205 */
[----:B0-----:R-:W-:Y:S02]  /*03d0*/  IADD3 R8, P1, PT, R8, UR6, RZ ;  /* 0x0000000608087c10 */ /* 0x001fe4000ff3e0ff */
[----:B------:R-:W-:-:S03]  /*03e0*/  IADD3 R6, P2, P3, R5, UR6, R0 ;  /* 0x0000000605067c10 */ /* 0x000fc6000fb5e000 */
[----:B------:R-:W-:Y:S01]  /*03f0*/  IMAD.X R9, RZ, RZ, UR7, P1 ;  /* 0x00000007ff097e24 */ /* 0x000fe200088e06ff */
[----:B------:R-:W-:-:S04]  /*0400*/  IADD3.X R7, PT, PT, RZ, UR7, RZ, P2, P3 ;  /* 0x00000007ff077c10 */ /* 0x000fc800097e64ff */
[----:B--2---:R0:W-:Y:S04]  /*0410*/  STG.E.U8 desc[UR4][R8.64], R11 ;  /* 0x0000000b08007986 */ /* 0x0041e8000c101104 */
[----:B------:R0:W-:Y:S04]  /*0420*/  STG.E.U8 desc[UR4][R6.64+0x1], R11 ;  /* 0x0000010b06007986 */ /* 0x0001e8000c101104 */
[----:B------:R-:W2:Y:S04]  /*0430*/  LDG.E.U8 R13, desc[UR4][R2.64] ;  /* 0x00000004020d7981 */ /* 0x000ea8000c1e1100 */
[----:B--2---:R0:W-:Y:S04]  /*0440*/  STG.E.U8 desc[UR4][R6.64+0x2], R13 ;  /* 0x0000020d06007986 */ /* 0x0041e8000c101104 */
[----:B------:R0:W-:Y:S04]  /*0450*/  STG.E.U8 desc[UR4][R6.64+0x3], R13 ;  /* 0x0000030d06007986 */ /* 0x0001e8000c101104 */
[----:B------:R-:W2:Y:S04]  /*0460*/  LDG.E.U8 R15, desc[UR4][R2.64] ;  /* 0x00000004020f7981 */ /* 0x000ea8000c1e1100 */
[----:B--2---:R0:W-:Y:S04]  /*0470*/  STG.E.U8 desc[UR4][R6.64+0x4], R15 ;  /* 0x0000040f06007986 */ /* 0x0041e8000c101104 */
[----:B------:R0:W-:Y:S04]  /*0480*/  STG.E.U8 desc[UR4][R6.64+0x5], R15 ;  /* 0x0000050f06007986 */ /* 0x0001e8000c101104 */
[----:B------:R-:W2:Y:S01]  /*0490*/  LDG.E.U8 R17, desc[UR4][R2.64] ;  /* 0x0000000402117981 */ /* 0x000ea2000c1e1100 */
[----:B------:R-:W-:-:S03]  /*04a0*/  VIADD R5, R5, 0x8 ;  /* 0x0000000805057836 */ /* 0x000fc60000000000 */
[----:B--2---:R0:W-:Y:S04]  /*04b0*/  STG.E.U8 desc[UR4][R6.64+0x6], R17 ;  /* 0x0000061106007986 */ /* 0x0041e8000c101104 */
[----:B------:R0:W-:Y:S02]  /*04c0*/  STG.E.U8 desc[UR4][R6.64+0x7], R17 ;  /* 0x0000071106007986 */ /* 0x0001e4000c101104 */
.L_x_2:
[----:B------:R-:W-:Y:S05]  /*04d0*/  @!P0 EXIT ;  /* 0x000000000000894d */ /* 0x000fea0003800000 */
[----:B------:R-:W-:Y:S02]  /*04e0*/  ISETP.GE.U32.AND P1, PT, R10, 0x4, PT ;  /* 0x000000040a00780c */ /* 0x000fe40003f26070 */
[----:B------:R-:W-:-:S04]  /*04f0*/  LOP3.LUT R4, R4, 0x3, RZ, 0xc0, !PT ;  /* 0x0000000304047812 */ /* 0x000fc800078ec0ff */
[----:B------:R-:W-:-:S07]  /*0500*/  ISETP.NE.AND P0, PT, R4, RZ, PT ;  /* 0x000000ff0400720c */ /* 0x000fce0003f05270 */
[----:B------:R-:W-:Y:S06]  /*0510*/  @!P1 BRA `(.L_x_3) ;  /* 0x0000000000349947 */ /* 0x000fec0003800000 */
[----:B0--3--:R-:W2:Y:S01]  /*0520*/  LDG.E.U8 R11, desc[UR4][R2.64] ;  /* 0x00000004020b7981 */ /* 0x009ea2000c1e1100 */
        /* <DEDUP_REMOVED lines=8> */
[----:B------:R-:W2:Y:S01]  /*05b0*/  LDG.E.U8 R13, desc[UR4][R2.64] ;  /* 0x00000004020d7981 */ /* 0x000ea2000c1e1100 */
[----:B------:R-:W-:-:S03]  /*05c0*/  VIADD R5, R5, 0x4 ;  /* 0x0000000405057836 */ /* 0x000fc60000000000 */
[----:B--2---:R1:W-:Y:S04]  /*05d0*/  STG.E.U8 desc[UR4][R8.64+0x2], R13 ;  /* 0x0000020d08007986 */ /* 0x0043e8000c101104 */
[----:B------:R1:W-:Y:S02]  /*05e0*/  STG.E.U8 desc[UR4][R8.64+0x3], R13 ;  /* 0x0000030d08007986 */ /* 0x0003e4000c101104 */
.L_x_3:
[----:B------:R-:W-:Y:S05]  /*05f0*/  @!P0 EXIT ;  /* 0x000000000000894d */ /* 0x000fea0003800000 */
[----:B01-3--:R0:W5:Y:S01]  /*0600*/  LDG.E.U8 R7, desc[UR4][R2.64] ;  /* 0x0000000402077981 */ /* 0x00b162000c1e1100 */
[----:B------:R-:W1:Y:S01]  /*0610*/  LDCU.64 UR6, c[0x0][0x388] ;  /* 0x00007100ff0677ac */ /* 0x000e620008000a00 */
[----:B------:R-:W-:Y:S02]  /*0620*/  IMAD.IADD R0, R0, 0x1, R5 ;  /* 0x0000000100007824 */ /* 0x000fe400078e0205 */
[----:B------:R-:W-:-:S03]  /*0630*/  IMAD.MOV R4, RZ, RZ, -R4 ;  /* 0x000000ffff047224 */ /* 0x000fc600078e0a04 */
[----:B-1----:R-:W-:-:S05]  /*0640*/  IADD3 R0, P0, PT, R0, UR6, RZ ;  /* 0x0000000600007c10 */ /* 0x002fca000ff1e0ff */
[----:B0-----:R-:W-:-:S08]  /*0650*/  IMAD.X R5, RZ, RZ, UR7, P0 ;  /* 0x00000007ff057e24 */ /* 0x001fd000080e06ff */
.L_x_4:
[----:B------:R-:W-:Y:S02]  /*0660*/  VIADD R4, R4, 0x1 ;  /* 0x0000000104047836 */ /* 0x000fe40000000000 */
[----:B0-----:R-:W-:Y:S01]  /*0670*/  IMAD.MOV.U32 R2, RZ, RZ, R0 ;  /* 0x000000ffff027224 */ /* 0x001fe200078e0000 */
[----:B------:R-:W-:Y:S01]  /*0680*/  IADD3 R0, P1, PT, R0, 0x1, RZ ;  /* 0x0000000100007810 */ /* 0x000fe20007f3e0ff */
[----:B------:R-:W-:Y:S01]  /*0690*/  IMAD.MOV.U32 R3, RZ, RZ, R5 ;  /* 0x000000ffff037224 */ /* 0x000fe200078e0005 */
[----:B------:R-:W-:-:S03]  /*06a0*/  ISETP.NE.AND P0, PT, R4, RZ, PT ;  /* 0x000000ff0400720c */ /* 0x000fc60003f05270 */
[----:B------:R-:W-:Y:S01]  /*06b0*/  IMAD.X R5, RZ, RZ, R5, P1 ;  /* 0x000000ffff057224 */ /* 0x000fe200008e0605 */
[----:B-----5:R0:W-:Y:S09]  /*06c0*/  STG.E.U8 desc[UR4][R2.64], R7 ;  /* 0x0000000702007986 */ /* 0x0201f2000c101104 */
[----:B------:R-:W-:Y:S05]  /*06d0*/  @P0 BRA `(.L_x_4) ;  /* 0xfffffffc00e00947 */ /* 0x000fea000383ffff */
[----:B------:R-:W-:Y:S05]  /*06e0*/  EXIT ;  /* 0x000000000000794d */ /* 0x000fea0003800000 */
.L_x_5:
[----:B------:R-:W-:-:S00]  /*06f0*/  BRA `(.L_x_5) ;  /* 0xfffffffc00fc7947 */ /* 0x000fc0000383ffff */
[----:B------:R-:W-:-:S00]  /*0700*/  NOP ;  /* 0x0000000000007918 */ /* 0x000fc00000000000 */
[----:B------:R-:W-:-:S00]  /*0710*/  NOP ;  /* 0x0000000000007918 */ /* 0x000fc00000000000 */
[----:B------:R-:W-:-:S00]  /*0720*/  NOP ;  /* 0x0000000000007918 */ /* 0x000fc00000000000 */
[----:B------:R-:W-:-:S00]  /*0730*/  NOP ;  /* 0x0000000000007918 */ /* 0x000fc00000000000 */
[----:B------:R-:W-:-:S00]  /*0740*/  NOP ;  /* 0x0000000000007918 */ /* 0x000fc00000000000 */
[----:B------:R-:W-:-:S00]  /*0750*/  NOP ;  /* 0x0000000000007918 */ /* 0x000fc00000000000 */
[----:B------:R-:W-:-:S00]  /*0760*/  NOP ;  /* 0x0000000000007918 */ /* 0x000fc00000000000 */
[----:B------:R-:W-:-:S00]  /*0770*/  NOP ;  /* 0x0000000000007918 */ /* 0x000fc00000000000 */
.L_x_6:


//--------------------- .nv.shared.reserved.0     --------------------------
	.section	.nv.shared.reserved.0,"aw",@nobits
	.weak		__nv_reservedSMEM_offset_0_alias
	.size		__nv_reservedSMEM_offset_0_alias, 0, 64
	.other		__nv_reservedSMEM_offset_0_alias,@"STO_CUDA_RESERVED_SHARED STV_DEFAULT"
__nv_reservedSMEM_offset_0_alias:
	.zero		0
	.zero		64


//--------------------- .nv.constant0._Z10GenerateRSPcS_i --------------------------
	.section	.nv.constant0._Z10GenerateRSPcS_i,"a",@progbits
	.sectionflags	@""
	.align	4
.nv.constant0._Z10GenerateRSPcS_i:
	.zero		916


//--------------------- SYMBOLS --------------------------

	.type		.nv.reservedSmem.offset0,@object
	.size		.nv.reservedSmem.offset0,0x4
